	.headerflags	@"EF_CUDA_TEXMODE_UNIFIED EF_CUDA_64BIT_ADDRESS EF_CUDA_SM86 EF_CUDA_VIRTUAL_SM(EF_CUDA_SM86)"
	.elftype	@"ET_EXEC"


//--------------------- .nv.info                  --------------------------
	.section	.nv.info,"",@"SHT_CUDA_INFO"
	.align	4


	//----- nvinfo : EIATTR_REGCOUNT
	.align		4
        /*0000*/ 	.byte	0x04, 0x2f
        /*0002*/ 	.short	(.L_1 - .L_0)
	.align		4
.L_0:
        /*0004*/ 	.word	index@(triton_poi_fused_add_mul_4)
        /*0008*/ 	.word	0x00000023


	//----- nvinfo : EIATTR_MIN_STACK_SIZE
	.align		4
.L_1:
        /*000c*/ 	.byte	0x04, 0x12
        /*000e*/ 	.short	(.L_3 - .L_2)
	.align		4
.L_2:
        /*0010*/ 	.word	index@(triton_poi_fused_add_mul_4)
        /*0014*/ 	.word	0x00000000


	//----- nvinfo : EIATTR_FRAME_SIZE
	.align		4
.L_3:
        /*0018*/ 	.byte	0x04, 0x11
        /*001a*/ 	.short	(.L_5 - .L_4)
	.align		4
.L_4:
        /*001c*/ 	.word	index@(triton_poi_fused_add_mul_4)
        /*0020*/ 	.word	0x00000000


	//----- nvinfo : EIATTR_MIN_STACK_SIZE
	.align		4
.L_5:
        /*0024*/ 	.byte	0x04, 0x12
        /*0026*/ 	.short	(.L_7 - .L_6)
	.align		4
.L_6:
        /*0028*/ 	.word	index@(triton_poi_fused_add_mul_4)
        /*002c*/ 	.word	0x00000000
.L_7:


//--------------------- .nv.info.triton_poi_fused_add_mul_4 --------------------------
	.section	.nv.info.triton_poi_fused_add_mul_4,"",@"SHT_CUDA_INFO"
	.sectionflags	@""
	.align	4


	//----- nvinfo : EIATTR_CUDA_API_VERSION
	.align		4
        /*0000*/ 	.byte	0x04, 0x37
        /*0002*/ 	.short	(.L_9 - .L_8)
.L_8:
        /*0004*/ 	.word	0x0000007c


	//----- nvinfo : EIATTR_SW2861232_WAR
	.align		4
.L_9:
        /*0008*/ 	.byte	0x01, 0x35
	.zero		2


	//----- nvinfo : EIATTR_PARAM_CBANK
	.align		4
        /*000c*/ 	.byte	0x04, 0x0a
        /*000e*/ 	.short	(.L_11 - .L_10)
	.align		4
.L_10:
        /*0010*/ 	.word	index@(.nv.constant0.triton_poi_fused_add_mul_4)
        /*0014*/ 	.short	0x0160
        /*0016*/ 	.short	0x0038


	//----- nvinfo : EIATTR_CBANK_PARAM_SIZE
	.align		4
.L_11:
        /*0018*/ 	.byte	0x03, 0x19
        /*001a*/ 	.short	0x0038


	//----- nvinfo : EIATTR_KPARAM_INFO
	.align		4
        /*001c*/ 	.byte	0x04, 0x17
        /*001e*/ 	.short	(.L_13 - .L_12)
.L_12:
        /*0020*/ 	.word	0x00000000
        /*0024*/ 	.short	0x0006
        /*0026*/ 	.short	0x0030
        /*0028*/ 	.byte	0x00, 0xf4, 0x21, 0x00


	//----- nvinfo : EIATTR_KPARAM_INFO
	.align		4
.L_13:
        /*002c*/ 	.byte	0x04, 0x17
        /*002e*/ 	.short	(.L_15 - .L_14)
.L_14:
        /*0030*/ 	.word	0x00000000
        /*0034*/ 	.short	0x0005
        /*0036*/ 	.short	0x0028
        /*0038*/ 	.byte	0x00, 0xf0, 0x11, 0x00


	//----- nvinfo : EIATTR_KPARAM_INFO
	.align		4
.L_15:
        /*003c*/ 	.byte	0x04, 0x17
        /*003e*/ 	.short	(.L_17 - .L_16)
.L_16:
        /*0040*/ 	.word	0x00000000
        /*0044*/ 	.short	0x0004
        /*0046*/ 	.short	0x0020
        /*0048*/ 	.byte	0x00, 0xf4, 0x21, 0x00


	//----- nvinfo : EIATTR_KPARAM_INFO
	.align		4
.L_17:
        /*004c*/ 	.byte	0x04, 0x17
        /*004e*/ 	.short	(.L_19 - .L_18)
.L_18:
        /*0050*/ 	.word	0x00000000
        /*0054*/ 	.short	0x0003
        /*0056*/ 	.short	0x0018
        /*0058*/ 	.byte	0x00, 0xf4, 0x21, 0x00


	//----- nvinfo : EIATTR_KPARAM_INFO
	.align		4
.L_19:
        /*005c*/ 	.byte	0x04, 0x17
        /*005e*/ 	.short	(.L_21 - .L_20)
.L_20:
        /*0060*/ 	.word	0x00000000
        /*0064*/ 	.short	0x0002
        /*0066*/ 	.short	0x0010
        /*0068*/ 	.byte	0x00, 0xf4, 0x21, 0x00


	//----- nvinfo : EIATTR_KPARAM_INFO
	.align		4
.L_21:
        /*006c*/ 	.byte	0x04, 0x17
        /*006e*/ 	.short	(.L_23 - .L_22)
.L_22:
        /*0070*/ 	.word	0x00000000
        /*0074*/ 	.short	0x0001
        /*0076*/ 	.short	0x0008
        /*0078*/ 	.byte	0x00, 0xf4, 0x21, 0x00


	//----- nvinfo : EIATTR_KPARAM_INFO
	.align		4
.L_23:
        /*007c*/ 	.byte	0x04, 0x17
        /*007e*/ 	.short	(.L_25 - .L_24)
.L_24:
        /*0080*/ 	.word	0x00000000
        /*0084*/ 	.short	0x0000
        /*0086*/ 	.short	0x0000
        /*0088*/ 	.byte	0x00, 0xf4, 0x21, 0x00


	//----- nvinfo : EIATTR_MAXREG_COUNT
	.align		4
.L_25:
        /*008c*/ 	.byte	0x03, 0x1b
        /*008e*/ 	.short	0x00ff


	//----- nvinfo : EIATTR_EXIT_INSTR_OFFSETS
	.align		4
        /*0090*/ 	.byte	0x04, 0x1c
        /*0092*/ 	.short	(.L_27 - .L_26)


	//   ....[0]....
.L_26:
        /*0094*/ 	.word	0x00000700


	//----- nvinfo : EIATTR_REQNTID
	.align		4
.L_27:
        /*0098*/ 	.byte	0x04, 0x10
        /*009a*/ 	.short	(.L_29 - .L_28)
.L_28:
        /*009c*/ 	.word	0x00000080
        /*00a0*/ 	.word	0x00000001
        /*00a4*/ 	.word	0x00000001
.L_29:


//--------------------- .nv.callgraph             --------------------------
	.section	.nv.callgraph,"",@"SHT_CUDA_CALLGRAPH"
	.align	4
	.sectionentsize	8
	.align		4
        /*0000*/ 	.word	0x00000000
	.align		4
        /*0004*/ 	.word	0xffffffff
	.align		4
        /*0008*/ 	.word	0x00000000
	.align		4
        /*000c*/ 	.word	0xfffffffe
	.align		4
        /*0010*/ 	.word	0x00000000
	.align		4
        /*0014*/ 	.word	0xfffffffd
	.align		4
        /*0018*/ 	.word	0x00000000
	.align		4
        /*001c*/ 	.word	0xfffffffc


//--------------------- .nv.rel.action            --------------------------
	.section	.nv.rel.action,"",@"SHT_CUDA_RELOCINFO"
	.align	8
	.sectionentsize	8
        /*0000*/ 	.byte	0x73, 0x00, 0x00, 0x00, 0x00, 0x00, 0x00, 0x00, 0x00, 0x00, 0x00, 0x11, 0x25, 0x00, 0x05, 0x36


//--------------------- .nv.constant0.triton_poi_fused_add_mul_4 --------------------------
	.section	.nv.constant0.triton_poi_fused_add_mul_4,"a",@progbits
	.sectionflags	@""
	.align	4
.nv.constant0.triton_poi_fused_add_mul_4:
	.zero		408


//--------------------- .text.triton_poi_fused_add_mul_4 --------------------------
	.section	.text.triton_poi_fused_add_mul_4,"ax",@progbits
	.sectioninfo	@"SHI_REGISTERS=35"
	.align	128
        .global         triton_poi_fused_add_mul_4
        .type           triton_poi_fused_add_mul_4,@function
        .size           triton_poi_fused_add_mul_4,(.L_x_1 - triton_poi_fused_add_mul_4)
        .other          triton_poi_fused_add_mul_4,@"STO_CUDA_ENTRY STV_DEFAULT"
triton_poi_fused_add_mul_4:
.text.triton_poi_fused_add_mul_4:
[----:B------:R-:W-:Y:S02]  /*0000*/  MOV R1, c[0x0][0x28] ;  /* 0x00000a0000017a02 */ /* 0x000fe40000000f00 */
[----:B------:R-:W0:Y:S01]  /*0010*/  S2R R0, SR_TID.X ;  /* 0x0000000000007919 */ /* 0x000e220000002100 */
[----:B------:R-:W-:Y:S01]  /*0020*/  IMAD.MOV.U32 R9, RZ, RZ, 0x2 ;  /* 0x00000002ff097424 */ /* 0x000fe200078e00ff */
[----:B------:R-:W-:Y:S02]  /*0030*/  ULDC.64 UR4, c[0x0][0x118] ;  /* 0x0000460000047ab9 */ /* 0x000fe40000000a00 */
[----:B------:R-:W1:Y:S01]  /*0040*/  S2R R3, SR_CTAID.X ;  /* 0x0000000000037919 */ /* 0x000e620000002500 */
[----:B0-----:R-:W-:-:S05]  /*0050*/  IMAD.SHL.U32 R0, R0, 0x8, RZ ;  /* 0x0000000800007824 */ /* 0x001fca00078e00ff */
[----:B------:R-:W-:-:S04]  /*0060*/  LOP3.LUT R0, R0, 0x3f8, RZ, 0xc0, !PT ;  /* 0x000003f800007812 */ /* 0x000fc800078ec0ff */
[----:B-1----:R-:W-:-:S05]  /*0070*/  LEA R0, R3, R0, 0xa ;  /* 0x0000000003007211 */ /* 0x002fca00078e50ff */
[----:B------:R-:W-:-:S05]  /*0080*/  IMAD.HI R2, R0, 0x2aaaaaab, RZ ;  /* 0x2aaaaaab00027827 */ /* 0x000fca00078e02ff */
[----:B------:R-:W-:-:S04]  /*0090*/  SHF.R.U32.HI R3, RZ, 0x1f, R2 ;  /* 0x0000001fff037819 */ /* 0x000fc80000011602 */
[----:B------:R-:W-:-:S05]  /*00a0*/  LEA.HI R3, R2, R3, RZ, 0x17 ;  /* 0x0000000302037211 */ /* 0x000fca00078fb8ff */
[----:B------:R-:W-:-:S05]  /*00b0*/  IMAD R8, R3, -0xc00, R0 ;  /* 0xfffff40003087824 */ /* 0x000fca00078e0200 */
[----:B------:R-:W-:-:S05]  /*00c0*/  IADD3 R16, R8, 0x1800, RZ ;  /* 0x0000180008107810 */ /* 0x000fca0007ffe0ff */
[----:B------:R-:W-:-:S04]  /*00d0*/  IMAD.WIDE.U32 R20, R16, R9, c[0x0][0x170] ;  /* 0x00005c0010147625 */ /* 0x000fc800078e0009 */
[-C--:B------:R-:W-:Y:S02]  /*00e0*/  IMAD.WIDE.U32 R16, R16, R9.reuse, c[0x0][0x178] ;  /* 0x00005e0010107625 */ /* 0x080fe400078e0009 */
[----:B------:R-:W2:Y:S04]  /*00f0*/  LDG.E.EL.128 R20, [R20.64] ;  /* 0x0000000414147981 */ /* 0x000ea8000c2e1d00 */
[----:B------:R-:W3:Y:S01]  /*0100*/  LDG.E.EL.128 R16, [R16.64] ;  /* 0x0000000410107981 */ /* 0x000ee2000c2e1d00 */
[----:B------:R-:W-:-:S04]  /*0110*/  IMAD.WIDE R4, R0, R9, c[0x0][0x168] ;  /* 0x00005a0000047625 */ /* 0x000fc800078e0209 */
[-C--:B------:R-:W-:Y:S02]  /*0120*/  IMAD.WIDE R2, R0, R9.reuse, c[0x0][0x160] ;  /* 0x0000580000027625 */ /* 0x080fe400078e0209 */
[----:B------:R-:W4:Y:S02]  /*0130*/  LDG.E.128 R4, [R4.64] ;  /* 0x0000000404047981 */ /* 0x000f24000c1e1d00 */
[----:B------:R-:W-:Y:S02]  /*0140*/  IMAD.WIDE R8, R8, R9, c[0x0][0x180] ;  /* 0x0000600008087625 */ /* 0x000fe400078e0209 */
[----:B------:R-:W5:Y:S04]  /*0150*/  LDG.E.128 R12, [R2.64] ;  /* 0x00000004020c7981 */ /* 0x000f68000c1e1d00 */
[----:B------:R-:W4:Y:S01]  /*0160*/  LDG.E.EL.128 R8, [R8.64] ;  /* 0x0000000408087981 */ /* 0x000f22000c2e1d00 */
[----:B--2---:R-:W-:Y:S01]  /*0170*/  PRMT R24, R22, 0x7632, R24 ;  /* 0x0000763216187816 */ /* 0x004fe20000000018 */
[----:B------:R-:W-:Y:S01]  /*0180*/  IMAD.U32 R29, R20, 0x10000, RZ ;  /* 0x00010000141d7824 */ /* 0x000fe200078e00ff */
[----:B------:R-:W-:-:S02]  /*0190*/  SHF.L.U32 R0, R22, 0x10, RZ ;  /* 0x0000001016007819 */ /* 0x000fc400000006ff */
[----:B------:R-:W-:Y:S01]  /*01a0*/  PRMT R22, R21, 0x7632, R22 ;  /* 0x0000763215167816 */ /* 0x000fe20000000016 */
[----:B---3--:R-:W-:Y:S01]  /*01b0*/  IMAD.U32 R28, R19, 0x10000, RZ ;  /* 0x00010000131c7824 */ /* 0x008fe200078e00ff */
[----:B------:R-:W-:Y:S02]  /*01c0*/  SHF.L.U32 R30, R21, 0x10, RZ ;  /* 0x00000010151e7819 */ /* 0x000fe400000006ff */
[C---:B------:R-:W-:Y:S02]  /*01d0*/  PRMT R21, R18.reuse, 0x7632, R21 ;  /* 0x0000763212157816 */ /* 0x040fe40000000015 */
[----:B------:R-:W-:Y:S02]  /*01e0*/  SHF.L.U32 R31, R18, 0x10, RZ ;  /* 0x00000010121f7819 */ /* 0x000fe400000006ff */
[----:B------:R-:W-:Y:S02]  /*01f0*/  PRMT R25, R20, 0x7632, R25 ;  /* 0x0000763214197816 */ /* 0x000fe40000000019 */
[C---:B------:R-:W-:Y:S01]  /*0200*/  PRMT R27, R16.reuse, 0x7632, R27 ;  /* 0x00007632101b7816 */ /* 0x040fe2000000001b */
[----:B------:R-:W-:Y:S01]  /*0210*/  IMAD.U32 R16, R16, 0x10000, RZ ;  /* 0x0001000010107824 */ /* 0x000fe200078e00ff */
[----:B------:R-:W-:Y:S01]  /*0220*/  PRMT R18, R17, 0x7632, R18 ;  /* 0x0000763211127816 */ /* 0x000fe20000000012 */
[----:B------:R-:W-:Y:S01]  /*0230*/  IMAD.U32 R25, R25, 0x10000, RZ ;  /* 0x0001000019197824 */ /* 0x000fe200078e00ff */
[----:B------:R-:W-:Y:S01]  /*0240*/  PRMT R20, R23, 0x7632, R20 ;  /* 0x0000763217147816 */ /* 0x000fe20000000014 */
[----:B------:R-:W-:Y:S01]  /*0250*/  FADD R16, R29, R16 ;  /* 0x000000101d107221 */ /* 0x000fe20000000000 */
[----:B------:R-:W-:Y:S01]  /*0260*/  PRMT R26, R19, 0x7632, R26 ;  /* 0x00007632131a7816 */ /* 0x000fe2000000001a */
[----:B------:R-:W-:Y:S01]  /*0270*/  IMAD.U32 R23, R23, 0x10000, RZ ;  /* 0x0001000017177824 */ /* 0x000fe200078e00ff */
[----:B------:R-:W-:Y:S01]  /*0280*/  SHF.L.U32 R24, R24, 0x10, RZ ;  /* 0x0000001018187819 */ /* 0x000fe200000006ff */
[----:B------:R-:W-:Y:S01]  /*0290*/  IMAD.U32 R29, R20, 0x10000, RZ ;  /* 0x00010000141d7824 */ /* 0x000fe200078e00ff */
[----:B------:R-:W-:Y:S01]  /*02a0*/  SHF.L.U32 R21, R21, 0x10, RZ ;  /* 0x0000001015157819 */ /* 0x000fe200000006ff */
[----:B------:R-:W-:Y:S01]  /*02b0*/  IMAD.U32 R26, R26, 0x10000, RZ ;  /* 0x000100001a1a7824 */ /* 0x000fe200078e00ff */
[----:B------:R-:W-:Y:S01]  /*02c0*/  SHF.L.U32 R19, R22, 0x10, RZ ;  /* 0x0000001016137819 */ /* 0x000fe200000006ff */
[----:B------:R-:W-:Y:S01]  /*02d0*/  IMAD.U32 R22, R27, 0x10000, RZ ;  /* 0x000100001b167824 */ /* 0x000fe200078e00ff */
[----:B------:R-:W-:Y:S01]  /*02e0*/  SHF.L.U32 R18, R18, 0x10, RZ ;  /* 0x0000001012127819 */ /* 0x000fe200000006ff */
[----:B------:R-:W-:Y:S01]  /*02f0*/  FADD R20, R24, R21 ;  /* 0x0000001518147221 */ /* 0x000fe20000000000 */
[----:B------:R-:W-:Y:S01]  /*0300*/  FADD R0, R0, R31 ;  /* 0x0000001f00007221 */ /* 0x000fe20000000000 */
[----:B------:R-:W-:Y:S01]  /*0310*/  FADD R23, R23, R28 ;  /* 0x0000001c17177221 */ /* 0x000fe20000000000 */
[----:B------:R-:W-:Y:S01]  /*0320*/  FADD R22, R25, R22 ;  /* 0x0000001619167221 */ /* 0x000fe20000000000 */
[----:B------:R-:W-:Y:S01]  /*0330*/  FADD R21, R19, R18 ;  /* 0x0000001213157221 */ /* 0x000fe20000000000 */
[----:B------:R-:W-:Y:S01]  /*0340*/  FADD R19, R29, R26 ;  /* 0x0000001a1d137221 */ /* 0x000fe20000000000 */
[C---:B----4-:R-:W-:Y:S01]  /*0350*/  PRMT R18, R4.reuse, 0x7632, R18 ;  /* 0x0000763204127816 */ /* 0x050fe20000000012 */
[----:B-----5:R-:W-:Y:S01]  /*0360*/  IMAD.U32 R28, R13, 0x10000, RZ ;  /* 0x000100000d1c7824 */ /* 0x020fe200078e00ff */
[----:B------:R-:W-:Y:S01]  /*0370*/  SHF.L.U32 R25, R4, 0x10, RZ ;  /* 0x0000001004197819 */ /* 0x000fe200000006ff */
[----:B------:R-:W-:Y:S01]  /*0380*/  IMAD.U32 R31, R9, 0x10000, RZ ;  /* 0x00010000091f7824 */ /* 0x000fe200078e00ff */
[----:B------:R-:W-:Y:S01]  /*0390*/  SHF.L.U32 R26, R12, 0x10, RZ ;  /* 0x000000100c1a7819 */ /* 0x000fe200000006ff */
[----:B------:R-:W-:Y:S01]  /*03a0*/  IMAD.U32 R24, R5, 0x10000, RZ ;  /* 0x0001000005187824 */ /* 0x000fe200078e00ff */
[----:B------:R-:W-:-:S02]  /*03b0*/  SHF.L.U32 R29, R8, 0x10, RZ ;  /* 0x00000010081d7819 */ /* 0x000fc400000006ff */
[----:B------:R-:W-:Y:S02]  /*03c0*/  PRMT R4, R5, 0x7632, R4 ;  /* 0x0000763205047816 */ /* 0x000fe40000000004 */
[----:B------:R-:W-:Y:S01]  /*03d0*/  PRMT R5, R6, 0x7632, R5 ;  /* 0x0000763206057816 */ /* 0x000fe20000000005 */
[----:B------:R-:W-:Y:S01]  /*03e0*/  FADD R26, R26, R29 ;  /* 0x0000001d1a1a7221 */ /* 0x000fe20000000000 */
[----:B------:R-:W-:Y:S01]  /*03f0*/  SHF.L.U32 R27, R6, 0x10, RZ ;  /* 0x00000010061b7819 */ /* 0x000fe200000006ff */
[C---:B------:R-:W-:Y:S01]  /*0400*/  IMAD.U32 R6, R7.reuse, 0x10000, RZ ;  /* 0x0001000007067824 */ /* 0x040fe200078e00ff */
[----:B------:R-:W-:Y:S01]  /*0410*/  PRMT R8, R7, 0x7632, R8 ;  /* 0x0000763207087816 */ /* 0x000fe20000000008 */
[----:B------:R-:W-:Y:S01]  /*0420*/  FADD R7, R28, R31 ;  /* 0x0000001f1c077221 */ /* 0x000fe20000000000 */
[----:B------:R-:W-:Y:S01]  /*0430*/  SHF.L.U32 R17, R17, 0x10, RZ ;  /* 0x0000001011117819 */ /* 0x000fe200000006ff */
[----:B------:R-:W-:Y:S01]  /*0440*/  IMAD.U32 R29, R10, 0x10000, RZ ;  /* 0x000100000a1d7824 */ /* 0x000fe200078e00ff */
[----:B------:R-:W-:Y:S01]  /*0450*/  SHF.L.U32 R28, R14, 0x10, RZ ;  /* 0x000000100e1c7819 */ /* 0x000fe200000006ff */
[----:B------:R-:W-:Y:S01]  /*0460*/  IMAD.U32 R4, R4, 0x10000, RZ ;  /* 0x0001000004047824 */ /* 0x000fe200078e00ff */
[----:B------:R-:W-:Y:S01]  /*0470*/  PRMT R13, R8, 0x7632, R13 ;  /* 0x00007632080d7816 */ /* 0x000fe2000000000d */
[----:B------:R-:W-:Y:S01]  /*0480*/  FADD R17, R30, R17 ;  /* 0x000000111e117221 */ /* 0x000fe20000000000 */
[----:B------:R-:W-:Y:S01]  /*0490*/  PRMT R14, R9, 0x7632, R14 ;  /* 0x00007632090e7816 */ /* 0x000fe2000000000e */
[----:B------:R-:W-:Y:S01]  /*04a0*/  FADD R9, R28, R29 ;  /* 0x0000001d1c097221 */ /* 0x000fe20000000000 */
[----:B------:R-:W-:Y:S01]  /*04b0*/  PRMT R12, R10, 0x7632, R12 ;  /* 0x000076320a0c7816 */ /* 0x000fe2000000000c */
[C---:B------:R-:W-:Y:S01]  /*04c0*/  IMAD.U32 R28, R15.reuse, 0x10000, RZ ;  /* 0x000100000f1c7824 */ /* 0x040fe200078e00ff */
[----:B------:R-:W-:Y:S01]  /*04d0*/  PRMT R32, R15, 0x7632, R32 ;  /* 0x000076320f207816 */ /* 0x000fe20000000020 */
[----:B------:R-:W-:Y:S01]  /*04e0*/  FFMA R17, R17, R7, R24 ;  /* 0x0000000711117223 */ /* 0x000fe20000000018 */
[----:B------:R-:W-:Y:S01]  /*04f0*/  PRMT R10, R11, 0x7632, R10 ;  /* 0x000076320b0a7816 */ /* 0x000fe2000000000a */
[----:B------:R-:W-:Y:S01]  /*0500*/  FFMA R16, R16, R26, R25 ;  /* 0x0000001a10107223 */ /* 0x000fe20000000019 */
[----:B------:R-:W-:Y:S01]  /*0510*/  PRMT R29, R12, 0x7632, R29 ;  /* 0x000076320c1d7816 */ /* 0x000fe2000000001d */
[----:B------:R-:W-:Y:S01]  /*0520*/  IMAD.U32 R15, R32, 0x10000, RZ ;  /* 0x00010000200f7824 */ /* 0x000fe200078e00ff */
[C---:B------:R-:W-:Y:S01]  /*0530*/  PRMT R30, R13.reuse, 0x7632, R30 ;  /* 0x000076320d1e7816 */ /* 0x040fe2000000001e */
[----:B------:R-:W-:Y:S01]  /*0540*/  IMAD.U32 R12, R12, 0x10000, RZ ;  /* 0x000100000c0c7824 */ /* 0x000fe200078e00ff */
[----:B------:R-:W-:Y:S01]  /*0550*/  PRMT R31, R14, 0x7632, R31 ;  /* 0x000076320e1f7816 */ /* 0x000fe2000000001f */
[----:B------:R-:W-:Y:S01]  /*0560*/  FFMA R0, R0, R9, R27 ;  /* 0x0000000900007223 */ /* 0x000fe2000000001b */
[----:B------:R-:W-:Y:S01]  /*0570*/  SHF.L.U32 R32, R13, 0x10, RZ ;  /* 0x000000100d207819 */ /* 0x000fe200000006ff */
[----:B------:R-:W-:Y:S01]  /*0580*/  IMAD.U32 R30, R30, 0x10000, RZ ;  /* 0x000100001e1e7824 */ /* 0x000fe200078e00ff */
[----:B------:R-:W-:-:S02]  /*0590*/  SHF.L.U32 R11, R11, 0x10, RZ ;  /* 0x000000100b0b7819 */ /* 0x000fc400000006ff */
[----:B------:R-:W-:Y:S02]  /*05a0*/  SHF.L.U32 R29, R29, 0x10, RZ ;  /* 0x000000101d1d7819 */ /* 0x000fe400000006ff */
[----:B------:R-:W-:Y:S01]  /*05b0*/  SHF.L.U32 R31, R31, 0x10, RZ ;  /* 0x000000101f1f7819 */ /* 0x000fe200000006ff */
[----:B------:R-:W-:Y:S01]  /*05c0*/  FADD R11, R28, R11 ;  /* 0x0000000b1c0b7221 */ /* 0x000fe20000000000 */
        /* <DEDUP_REMOVED lines=9> */
[----:B------:R-:W-:Y:S01]  /*0660*/  FFMA R6, R23, R11, R6 ;  /* 0x0000000b17067223 */ /* 0x000fe20000000006 */
[----:B------:R-:W-:Y:S01]  /*0670*/  FFMA R7, R22, R29, R7 ;  /* 0x0000001d16077223 */ /* 0x000fe20000000007 */
[----:B------:R-:W-:Y:S01]  /*0680*/  FFMA R4, R21, R30, R4 ;  /* 0x0000001e15047223 */ /* 0x000fe20000000004 */
[----:B------:R-:W-:Y:S01]  /*0690*/  FFMA R5, R20, R31, R5 ;  /* 0x0000001f14057223 */ /* 0x000fe20000000005 */
[----:B------:R-:W-:-:S02]  /*06a0*/  FFMA R19, R19, R10, R8 ;  /* 0x0000000a13137223 */ /* 0x000fc40000000008 */
[----:B------:R-:W-:Y:S02]  /*06b0*/  F2FP.BF16.PACK_AB R16, R7, R16 ;  /* 0x000000100710723e */ /* 0x000fe400000010ff */
[----:B------:R-:W-:Y:S02]  /*06c0*/  F2FP.BF16.PACK_AB R17, R4, R17 ;  /* 0x000000110411723e */ /* 0x000fe400000010ff */
[----:B------:R-:W-:Y:S02]  /*06d0*/  F2FP.BF16.PACK_AB R18, R5, R0 ;  /* 0x000000000512723e */ /* 0x000fe400000010ff */
[----:B------:R-:W-:-:S05]  /*06e0*/  F2FP.BF16.PACK_AB R19, R19, R6 ;  /* 0x000000061313723e */ /* 0x000fca00000010ff */
[----:B------:R-:W-:Y:S01]  /*06f0*/  STG.E.128 [R2.64], R16 ;  /* 0x0000001002007986 */ /* 0x000fe2000c101d04 */
[----:B------:R-:W-:Y:S05]  /*0700*/  EXIT ;  /* 0x000000000000794d */ /* 0x000fea0003800000 */
.L_x_0:
[----:B------:R-:W-:-:S00]  /*0710*/  BRA `(.L_x_0) ;  /* 0xfffffff000007947 */ /* 0x000fc0000383ffff */
[----:B------:R-:W-:-:S00]  /*0720*/  NOP ;  /* 0x0000000000007918 */ /* 0x000fc00000000000 */
        /* <DEDUP_REMOVED lines=13> */
.L_x_1:
